	.headerflags	@"EF_CUDA_TEXMODE_UNIFIED EF_CUDA_64BIT_ADDRESS EF_CUDA_ACCELERATORS EF_CUDA_SM90 EF_CUDA_VIRTUAL_SM(EF_CUDA_SM90)"
	.elftype	@"ET_EXEC"


//--------------------- .nv.info                  --------------------------
	.section	.nv.info,"",@"SHT_CUDA_INFO"
	.align	4


	//----- nvinfo : EIATTR_REGCOUNT
	.align		4
        /*0000*/ 	.byte	0x04, 0x2f
        /*0002*/ 	.short	(.L_1 - .L_0)
	.align		4
.L_0:
        /*0004*/ 	.word	index@(triton_poi_fused_max_pool2d_with_indices_6)
        /*0008*/ 	.word	0x0000001a


	//----- nvinfo : EIATTR_MIN_STACK_SIZE
	.align		4
.L_1:
        /*000c*/ 	.byte	0x04, 0x12
        /*000e*/ 	.short	(.L_3 - .L_2)
	.align		4
.L_2:
        /*0010*/ 	.word	index@(triton_poi_fused_max_pool2d_with_indices_6)
        /*0014*/ 	.word	0x00000000


	//----- nvinfo : EIATTR_FRAME_SIZE
	.align		4
.L_3:
        /*0018*/ 	.byte	0x04, 0x11
        /*001a*/ 	.short	(.L_5 - .L_4)
	.align		4
.L_4:
        /*001c*/ 	.word	index@(triton_poi_fused_max_pool2d_with_indices_6)
        /*0020*/ 	.word	0x00000000


	//----- nvinfo : EIATTR_MIN_STACK_SIZE
	.align		4
.L_5:
        /*0024*/ 	.byte	0x04, 0x12
        /*0026*/ 	.short	(.L_7 - .L_6)
	.align		4
.L_6:
        /*0028*/ 	.word	index@(triton_poi_fused_max_pool2d_with_indices_6)
        /*002c*/ 	.word	0x00000000
.L_7:


//--------------------- .nv.info.triton_poi_fused_max_pool2d_with_indices_6 --------------------------
	.section	.nv.info.triton_poi_fused_max_pool2d_with_indices_6,"",@"SHT_CUDA_INFO"
	.sectionflags	@""
	.align	4


	//----- nvinfo : EIATTR_CUDA_API_VERSION
	.align		4
        /*0000*/ 	.byte	0x04, 0x37
        /*0002*/ 	.short	(.L_9 - .L_8)
.L_8:
        /*0004*/ 	.word	0x0000007c


	//----- nvinfo : EIATTR_KPARAM_INFO
	.align		4
.L_9:
        /*0008*/ 	.byte	0x04, 0x17
        /*000a*/ 	.short	(.L_11 - .L_10)
.L_10:
        /*000c*/ 	.word	0x00000000
        /*0010*/ 	.short	0x0003
        /*0012*/ 	.short	0x0018
        /*0014*/ 	.byte	0x00, 0xf0, 0x11, 0x00


	//----- nvinfo : EIATTR_KPARAM_INFO
	.align		4
.L_11:
        /*0018*/ 	.byte	0x04, 0x17
        /*001a*/ 	.short	(.L_13 - .L_12)
.L_12:
        /*001c*/ 	.word	0x00000000
        /*0020*/ 	.short	0x0002
        /*0022*/ 	.short	0x0010
        /*0024*/ 	.byte	0x00, 0xf4, 0x21, 0x00


	//----- nvinfo : EIATTR_KPARAM_INFO
	.align		4
.L_13:
        /*0028*/ 	.byte	0x04, 0x17
        /*002a*/ 	.short	(.L_15 - .L_14)
.L_14:
        /*002c*/ 	.word	0x00000000
        /*0030*/ 	.short	0x0001
        /*0032*/ 	.short	0x0008
        /*0034*/ 	.byte	0x00, 0xf4, 0x21, 0x00


	//----- nvinfo : EIATTR_KPARAM_INFO
	.align		4
.L_15:
        /*0038*/ 	.byte	0x04, 0x17
        /*003a*/ 	.short	(.L_17 - .L_16)
.L_16:
        /*003c*/ 	.word	0x00000000
        /*0040*/ 	.short	0x0000
        /*0042*/ 	.short	0x0000
        /*0044*/ 	.byte	0x00, 0xf4, 0x21, 0x00


	//----- nvinfo : EIATTR_SPARSE_MMA_MASK
	.align		4
.L_17:
        /*0048*/ 	.byte	0x03, 0x50
        /*004a*/ 	.short	0x0000


	//----- nvinfo : EIATTR_MAXREG_COUNT
	.align		4
        /*004c*/ 	.byte	0x03, 0x1b
        /*004e*/ 	.short	0x00ff


	//----- nvinfo : EIATTR_EXIT_INSTR_OFFSETS
	.align		4
        /*0050*/ 	.byte	0x04, 0x1c
        /*0052*/ 	.short	(.L_19 - .L_18)


	//   ....[0]....
.L_18:
        /*0054*/ 	.word	0x00000aa0


	//----- nvinfo : EIATTR_REQNTID
	.align		4
.L_19:
        /*0058*/ 	.byte	0x04, 0x10
        /*005a*/ 	.short	(.L_21 - .L_20)
.L_20:
        /*005c*/ 	.word	0x00000080
        /*0060*/ 	.word	0x00000001
        /*0064*/ 	.word	0x00000001


	//----- nvinfo : EIATTR_CBANK_PARAM_SIZE
	.align		4
.L_21:
        /*0068*/ 	.byte	0x03, 0x19
        /*006a*/ 	.short	0x001c


	//----- nvinfo : EIATTR_PARAM_CBANK
	.align		4
        /*006c*/ 	.byte	0x04, 0x0a
        /*006e*/ 	.short	(.L_23 - .L_22)
	.align		4
.L_22:
        /*0070*/ 	.word	index@(.nv.constant0.triton_poi_fused_max_pool2d_with_indices_6)
        /*0074*/ 	.short	0x0210
        /*0076*/ 	.short	0x001c


	//----- nvinfo : EIATTR_SW_WAR
	.align		4
.L_23:
        /*0078*/ 	.byte	0x04, 0x36
        /*007a*/ 	.short	(.L_25 - .L_24)
.L_24:
        /*007c*/ 	.word	0x00000008
.L_25:


//--------------------- .nv.callgraph             --------------------------
	.section	.nv.callgraph,"",@"SHT_CUDA_CALLGRAPH"
	.align	4
	.sectionentsize	8
	.align		4
        /*0000*/ 	.word	0x00000000
	.align		4
        /*0004*/ 	.word	0xffffffff
	.align		4
        /*0008*/ 	.word	0x00000000
	.align		4
        /*000c*/ 	.word	0xfffffffe
	.align		4
        /*0010*/ 	.word	0x00000000
	.align		4
        /*0014*/ 	.word	0xfffffffd
	.align		4
        /*0018*/ 	.word	0x00000000
	.align		4
        /*001c*/ 	.word	0xfffffffc


//--------------------- .text.triton_poi_fused_max_pool2d_with_indices_6 --------------------------
	.section	.text.triton_poi_fused_max_pool2d_with_indices_6,"ax",@progbits
	.align	128
        .global         triton_poi_fused_max_pool2d_with_indices_6
        .type           triton_poi_fused_max_pool2d_with_indices_6,@function
        .size           triton_poi_fused_max_pool2d_with_indices_6,(.L_x_1 - triton_poi_fused_max_pool2d_with_indices_6)
        .other          triton_poi_fused_max_pool2d_with_indices_6,@"STO_CUDA_ENTRY STV_DEFAULT"
triton_poi_fused_max_pool2d_with_indices_6:
.text.triton_poi_fused_max_pool2d_with_indices_6:
[----:B------:R-:W-:Y:S01]  /*0000*/  LDC R1, c[0x0][0x28] ;  /* 0x00000a00ff017b82 */ /* 0x000fe20000000800 */
[----:B------:R-:W1:Y:S01]  /*0010*/  S2R R0, SR_TID.X ;  /* 0x0000000000007919 */ /* 0x000e620000002100 */
[----:B------:R-:W-:Y:S01]  /*0020*/  ULDC.64 UR4, c[0x0][0x208] ;  /* 0x0000820000047ab9 */ /* 0x000fe20000000a00 */
[----:B------:R-:W2:Y:S01]  /*0030*/  S2R R3, SR_CTAID.X ;  /* 0x0000000000037919 */ /* 0x000ea20000002500 */
[----:B------:R-:W-:Y:S02]  /*0040*/  CS2R R12, SRZ ;  /* 0x00000000000c7805 */ /* 0x000fe4000001ff00 */
[----:B------:R-:W-:Y:S01]  /*0050*/  CS2R R14, SRZ ;  /* 0x00000000000e7805 */ /* 0x000fe2000001ff00 */
[----:B------:R-:W-:Y:S01]  /*0060*/  ULDC.64 UR6, c[0x0][0x220] ;  /* 0x0000880000067ab9 */ /* 0x000fe20000000a00 */
[----:B-1----:R-:W-:-:S05]  /*0070*/  IMAD.SHL.U32 R0, R0, 0x2, RZ ;  /* 0x0000000200007824 */ /* 0x002fca00078e00ff */
[----:B------:R-:W-:-:S05]  /*0080*/  LOP3.LUT R0, R0, 0xfe, RZ, 0xc0, !PT ;  /* 0x000000fe00007812 */ /* 0x000fca00078ec0ff */
[----:B--2---:R-:W-:-:S04]  /*0090*/  IMAD R0, R3, 0x100, R0 ;  /* 0x0000010003007824 */ /* 0x004fc800078e0200 */
[----:B------:R-:W-:-:S05]  /*00a0*/  IMAD.HI R2, R0, 0x2aaaaaab, RZ ;  /* 0x2aaaaaab00027827 */ /* 0x000fca00078e02ff */
[----:B------:R-:W-:-:S04]  /*00b0*/  SHF.R.U32.HI R3, RZ, 0x1f, R2 ;  /* 0x0000001fff037819 */ /* 0x000fc80000011602 */
[CC--:B------:R-:W-:Y:S02]  /*00c0*/  LEA.HI.SX32 R5, R2.reuse, R3.reuse, 0x1d ;  /* 0x0000000302057211 */ /* 0x0c0fe400078feaff */
[----:B------:R-:W-:Y:S02]  /*00d0*/  LEA.HI.SX32 R7, R2, R3, 0x1a ;  /* 0x0000000302077211 */ /* 0x000fe400078fd2ff */
[----:B------:R-:W-:Y:S01]  /*00e0*/  LEA.HI R4, R5, R5, RZ, 0x3 ;  /* 0x0000000505047211 */ /* 0x000fe200078f18ff */
[----:B------:R-:W1:Y:S01]  /*00f0*/  LDC.64 R2, c[0x0][0x210] ;  /* 0x00008400ff027b82 */ /* 0x000e620000000a00 */
[----:B------:R-:W-:Y:S02]  /*0100*/  LEA.HI R6, R7, R7, RZ, 0x3 ;  /* 0x0000000707067211 */ /* 0x000fe400078f18ff */
[----:B------:R-:W-:Y:S02]  /*0110*/  LOP3.LUT R4, R4, 0xfffffff8, RZ, 0xc0, !PT ;  /* 0xfffffff804047812 */ /* 0x000fe400078ec0ff */
[----:B------:R-:W-:Y:S01]  /*0120*/  LOP3.LUT R8, R6, 0xfffffff8, RZ, 0xc0, !PT ;  /* 0xfffffff806087812 */ /* 0x000fe200078ec0ff */
[----:B------:R-:W-:-:S02]  /*0130*/  IMAD R6, R5, -0x30, R0 ;  /* 0xffffffd005067824 */ /* 0x000fc400078e0200 */
[----:B------:R-:W-:Y:S02]  /*0140*/  IMAD.IADD R4, R5, 0x1, -R4 ;  /* 0x0000000105047824 */ /* 0x000fe400078e0a04 */
[C---:B------:R-:W-:Y:S01]  /*0150*/  IMAD.IADD R11, R7.reuse, 0x1, -R8 ;  /* 0x00000001070b7824 */ /* 0x040fe200078e0a08 */
[----:B------:R-:W-:Y:S01]  /*0160*/  CS2R R8, SRZ ;  /* 0x0000000000087805 */ /* 0x000fe2000001ff00 */
[----:B------:R-:W-:Y:S01]  /*0170*/  IMAD R5, R7, 0x600, R6 ;  /* 0x0000060007057824 */ /* 0x000fe200078e0206 */
[C---:B------:R-:W-:Y:S02]  /*0180*/  ISETP.GT.AND P0, PT, R4.reuse, RZ, PT ;  /* 0x000000ff0400720c */ /* 0x040fe40003f04270 */
[----:B------:R-:W-:Y:S02]  /*0190*/  CS2R R6, SRZ ;  /* 0x0000000000067805 */ /* 0x000fe4000001ff00 */
[C---:B------:R-:W-:Y:S01]  /*01a0*/  ISETP.GT.AND P1, PT, R11.reuse, RZ, PT ;  /* 0x000000ff0b00720c */ /* 0x040fe20003f24270 */
[----:B------:R-:W-:Y:S01]  /*01b0*/  IMAD R5, R4, 0x60, R5 ;  /* 0x0000006004057824 */ /* 0x000fe200078e0205 */
[----:B------:R-:W-:-:S02]  /*01c0*/  ISETP.GT.AND P2, PT, R11, RZ, P0 ;  /* 0x000000ff0b00720c */ /* 0x000fc40000744270 */
[----:B------:R-:W-:Y:S01]  /*01d0*/  ISETP.GT.AND P1, PT, R4, -0x1, P1 ;  /* 0xffffffff0400780c */ /* 0x000fe20000f24270 */
[C---:B------:R-:W-:Y:S02]  /*01e0*/  VIADD R17, R5.reuse, 0xfffffcd0 ;  /* 0xfffffcd005117836 */ /* 0x040fe40000000000 */
[----:B------:R-:W-:Y:S02]  /*01f0*/  VIADD R19, R5, 0xfffffd00 ;  /* 0xfffffd0005137836 */ /* 0x000fe40000000000 */
[----:B-1----:R-:W-:-:S04]  /*0200*/  IMAD.WIDE R16, R17, 0x4, R2 ;  /* 0x0000000411107825 */ /* 0x002fc800078e0202 */
[--C-:B------:R-:W-:Y:S02]  /*0210*/  IMAD.WIDE R18, R19, 0x4, R2.reuse ;  /* 0x0000000413127825 */ /* 0x100fe400078e0202 */
[----:B------:R-:W2:Y:S02]  /*0220*/  @P2 LDG.E.64 R6, desc[UR4][R16.64] ;  /* 0x0000000410062981 */ /* 0x000ea4000c1e1b00 */
[----:B------:R-:W-:Y:S02]  /*0230*/  VIADD R21, R5, 0xfffffd30 ;  /* 0xfffffd3005157836 */ /* 0x000fe40000000000 */
[----:B------:R-:W3:Y:S01]  /*0240*/  @P1 LDG.E.64 R8, desc[UR4][R18.64] ;  /* 0x0000000412081981 */ /* 0x000ee2000c1e1b00 */
[----:B------:R-:W-:Y:S01]  /*0250*/  ISETP.GT.AND P0, PT, R11, -0x1, P0 ;  /* 0xffffffff0b00780c */ /* 0x000fe20000704270 */
[----:B------:R-:W-:-:S04]  /*0260*/  IMAD.WIDE R20, R21, 0x4, R2 ;  /* 0x0000000415147825 */ /* 0x000fc800078e0202 */
[----:B------:R-:W-:Y:S01]  /*0270*/  VIADD R23, R5, 0xffffffd0 ;  /* 0xffffffd005177836 */ /* 0x000fe20000000000 */
[----:B------:R-:W4:Y:S03]  /*0280*/  @P1 LDG.E.64 R12, desc[UR4][R20.64] ;  /* 0x00000004140c1981 */ /* 0x000f26000c1e1b00 */
[----:B------:R-:W-:-:S05]  /*0290*/  IMAD.WIDE R22, R23, 0x4, R2 ;  /* 0x0000000417167825 */ /* 0x000fca00078e0202 */
[----:B------:R-:W5:Y:S01]  /*02a0*/  @P0 LDG.E.64 R14, desc[UR4][R22.64] ;  /* 0x00000004160e0981 */ /* 0x000f62000c1e1b00 */
[----:B------:R-:W-:Y:S02]  /*02b0*/  LOP3.LUT R4, R11, R4, RZ, 0xfc, !PT ;  /* 0x000000040b047212 */ /* 0x000fe400078efcff */
[----:B--2---:R-:W-:Y:S02]  /*02c0*/  SEL R17, R6, 0xff800000, P2 ;  /* 0xff80000006117807 */ /* 0x004fe40001000000 */
[----:B---3--:R-:W-:Y:S02]  /*02d0*/  SEL R8, R8, 0xff800000, P1 ;  /* 0xff80000008087807 */ /* 0x008fe40000800000 */
[----:B------:R-:W-:Y:S02]  /*02e0*/  SEL R18, R7, 0xff800000, P2 ;  /* 0xff80000007127807 */ /* 0x000fe40001000000 */
[----:B------:R-:W-:Y:S02]  /*02f0*/  FSETP.GT.AND P4, PT, R8, R17, PT ;  /* 0x000000110800720b */ /* 0x000fe40003f84000 */
[----:B------:R-:W-:-:S04]  /*0300*/  SEL R9, R9, 0xff800000, P1 ;  /* 0xff80000009097807 */ /* 0x000fc80000800000 */
[----:B------:R-:W-:Y:S02]  /*0310*/  FSETP.GT.AND P6, PT, R9, R18, PT ;  /* 0x000000120900720b */ /* 0x000fe40003fc4000 */
[----:B------:R-:W-:Y:S02]  /*0320*/  FSETP.NAN.AND P2, PT, R8, R8, PT ;  /* 0x000000080800720b */ /* 0x000fe40003f48000 */
[----:B----4-:R-:W-:Y:S02]  /*0330*/  SEL R6, R13, 0xff800000, P1 ;  /* 0xff8000000d067807 */ /* 0x010fe40000800000 */
[----:B------:R-:W-:Y:S02]  /*0340*/  SEL R7, R12, 0xff800000, P1 ;  /* 0xff8000000c077807 */ /* 0x000fe40000800000 */
[----:B------:R-:W-:Y:S02]  /*0350*/  @!P4 SEL R8, R8, R17, P2 ;  /* 0x000000110808c207 */ /* 0x000fe40001000000 */
[----:B------:R-:W-:-:S02]  /*0360*/  FSETP.NAN.AND P2, PT, R6, R6, PT ;  /* 0x000000060600720b */ /* 0x000fc40003f48000 */
[----:B------:R-:W-:Y:S02]  /*0370*/  FSETP.NAN.AND P1, PT, R9, R9, PT ;  /* 0x000000090900720b */ /* 0x000fe40003f28000 */
[----:B-----5:R-:W-:Y:S02]  /*0380*/  SEL R15, R15, 0xff800000, P0 ;  /* 0xff8000000f0f7807 */ /* 0x020fe40000000000 */
[----:B------:R-:W-:Y:S02]  /*0390*/  @!P6 SEL R9, R9, R18, P1 ;  /* 0x000000120909e207 */ /* 0x000fe40000800000 */
[----:B------:R-:W-:Y:S02]  /*03a0*/  P2R R16, PR, RZ, 0x10 ;  /* 0x00000010ff107803 */ /* 0x000fe40000000000 */
[----:B------:R-:W-:Y:S02]  /*03b0*/  FSETP.NAN.AND P1, PT, R15, R15, PT ;  /* 0x0000000f0f00720b */ /* 0x000fe40003f28000 */
[----:B------:R-:W-:-:S02]  /*03c0*/  FSETP.GEU.AND P4, PT, R9, R6, PT ;  /* 0x000000060900720b */ /* 0x000fc40003f8e000 */
[----:B------:R-:W-:Y:S02]  /*03d0*/  FSETP.NAN.AND P5, PT, R7, R7, PT ;  /* 0x000000070700720b */ /* 0x000fe40003fa8000 */
[----:B------:R-:W-:Y:S02]  /*03e0*/  @!P2 SEL R6, R6, R9, !P4 ;  /* 0x000000090606a207 */ /* 0x000fe40006000000 */
[----:B------:R-:W-:Y:S02]  /*03f0*/  P2R R12, PR, RZ, 0x10 ;  /* 0x00000010ff0c7803 */ /* 0x000fe40000000000 */
[----:B------:R-:W-:Y:S02]  /*0400*/  FSETP.GEU.AND P4, PT, R6, R15, PT ;  /* 0x0000000f0600720b */ /* 0x000fe40003f8e000 */
[----:B------:R-:W-:Y:S02]  /*0410*/  SEL R14, R14, 0xff800000, P0 ;  /* 0xff8000000e0e7807 */ /* 0x000fe40000000000 */
[----:B------:R-:W-:-:S02]  /*0420*/  @!P1 SEL R15, R15, R6, !P4 ;  /* 0x000000060f0f9207 */ /* 0x000fc40006000000 */
[----:B------:R-:W-:Y:S02]  /*0430*/  FSETP.NAN.AND P1, PT, R14, R14, PT ;  /* 0x0000000e0e00720b */ /* 0x000fe40003f28000 */
[----:B------:R-:W-:-:S04]  /*0440*/  FSETP.GEU.AND P3, PT, R8, R7, PT ;  /* 0x000000070800720b */ /* 0x000fc80003f6e000 */
[----:B------:R-:W-:-:S04]  /*0450*/  @!P5 SEL R7, R7, R8, !P3 ;  /* 0x000000080707d207 */ /* 0x000fc80005800000 */
[----:B------:R-:W-:-:S04]  /*0460*/  FSETP.GEU.AND P2, PT, R7, R14, PT ;  /* 0x0000000e0700720b */ /* 0x000fc80003f4e000 */
[----:B------:R-:W-:Y:S02]  /*0470*/  @!P1 SEL R14, R14, R7, !P2 ;  /* 0x000000070e0e9207 */ /* 0x000fe40005000000 */
[----:B------:R-:W-:Y:S02]  /*0480*/  ISETP.GT.AND P1, PT, R4, -0x1, PT ;  /* 0xffffffff0400780c */ /* 0x000fe40003f24270 */
[----:B------:R-:W-:Y:S01]  /*0490*/  CS2R R6, SRZ ;  /* 0x0000000000067805 */ /* 0x000fe2000001ff00 */
[----:B------:R-:W-:-:S10]  /*04a0*/  IMAD.WIDE R8, R5, 0x4, R2 ;  /* 0x0000000405087825 */ /* 0x000fd400078e0202 */
[----:B------:R1:W2:Y:S01]  /*04b0*/  @P1 LDG.E.64 R6, desc[UR4][R8.64] ;  /* 0x0000000408061981 */ /* 0x0002a2000c1e1b00 */
[----:B------:R-:W-:-:S04]  /*04c0*/  VIADD R13, R5, 0x30 ;  /* 0x00000030050d7836 */ /* 0x000fc80000000000 */
[----:B-1----:R-:W-:Y:S01]  /*04d0*/  IMAD.WIDE R8, R13, 0x4, R2 ;  /* 0x000000040d087825 */ /* 0x002fe200078e0202 */
[----:B------:R-:W-:Y:S02]  /*04e0*/  P2R R17, PR, RZ, 0x10 ;  /* 0x00000010ff117803 */ /* 0x000fe40000000000 */
[----:B--2---:R-:W-:Y:S02]  /*04f0*/  SEL R11, R6, 0xff800000, P1 ;  /* 0xff800000060b7807 */ /* 0x004fe40000800000 */
[----:B------:R-:W-:Y:S02]  /*0500*/  SEL R4, R7, 0xff800000, P1 ;  /* 0xff80000007047807 */ /* 0x000fe40000800000 */
[----:B------:R-:W-:-:S06]  /*0510*/  CS2R R6, SRZ ;  /* 0x0000000000067805 */ /* 0x000fcc000001ff00 */
[----:B------:R-:W2:Y:S01]  /*0520*/  @P1 LDG.E.64 R6, desc[UR4][R8.64] ;  /* 0x0000000408061981 */ /* 0x000ea2000c1e1b00 */
[-C--:B------:R-:W-:Y:S02]  /*0530*/  FSETP.NAN.AND P5, PT, R11, R11.reuse, PT ;  /* 0x0000000b0b00720b */ /* 0x080fe40003fa8000 */
[----:B------:R-:W-:-:S11]  /*0540*/  FSETP.GEU.AND P4, PT, R14, R11, PT ;  /* 0x0000000b0e00720b */ /* 0x000fd60003f8e000 */
[----:B------:R-:W-:Y:S02]  /*0550*/  @!P5 SEL R11, R11, R14, !P4 ;  /* 0x0000000e0b0bd207 */ /* 0x000fe40006000000 */
[-C--:B------:R-:W-:Y:S02]  /*0560*/  FSETP.NAN.AND P5, PT, R4, R4.reuse, PT ;  /* 0x000000040400720b */ /* 0x080fe40003fa8000 */
[----:B------:R-:W-:Y:S02]  /*0570*/  P2R R18, PR, RZ, 0x10 ;  /* 0x00000010ff127803 */ /* 0x000fe40000000000 */
[----:B------:R-:W-:Y:S02]  /*0580*/  FSETP.GEU.AND P4, PT, R15, R4, PT ;  /* 0x000000040f00720b */ /* 0x000fe40003f8e000 */
[----:B------:R-:W-:-:S07]  /*0590*/  P2R R10, PR, RZ, 0x40 ;  /* 0x00000040ff0a7803 */ /* 0x000fce0000000000 */
[----:B------:R-:W-:Y:S02]  /*05a0*/  @!P5 SEL R4, R4, R15, !P4 ;  /* 0x0000000f0404d207 */ /* 0x000fe40006000000 */
[----:B------:R-:W-:Y:S02]  /*05b0*/  P2R R14, PR, RZ, 0x10 ;  /* 0x00000010ff0e7803 */ /* 0x000fe40000000000 */
[----:B--2---:R-:W-:Y:S02]  /*05c0*/  SEL R15, R7, 0xff800000, P1 ;  /* 0xff800000070f7807 */ /* 0x004fe40000800000 */
[----:B------:R-:W-:Y:S02]  /*05d0*/  SEL R13, R6, 0xff800000, P1 ;  /* 0xff800000060d7807 */ /* 0x000fe40000800000 */
[----:B------:R-:W-:Y:S02]  /*05e0*/  FSETP.NAN.AND P6, PT, R15, R15, PT ;  /* 0x0000000f0f00720b */ /* 0x000fe40003fc8000 */
[----:B------:R-:W-:-:S02]  /*05f0*/  FSETP.NAN.AND P4, PT, R13, R13, PT ;  /* 0x0000000d0d00720b */ /* 0x000fc40003f88000 */
[----:B------:R-:W-:-:S04]  /*0600*/  FSETP.GEU.AND P5, PT, R4, R15, PT ;  /* 0x0000000f0400720b */ /* 0x000fc80003fae000 */
[----:B------:R-:W-:Y:S01]  /*0610*/  P2R R9, PR, RZ, 0x20 ;  /* 0x00000020ff097803 */ /* 0x000fe20000000000 */
[----:B------:R-:W-:-:S04]  /*0620*/  VIADD R7, R5, 0x2d0 ;  /* 0x000002d005077836 */ /* 0x000fc80000000000 */
[----:B------:R-:W-:Y:S02]  /*0630*/  @!P6 SEL R15, R15, R4, !P5 ;  /* 0x000000040f0fe207 */ /* 0x000fe40006800000 */
[----:B------:R-:W-:Y:S02]  /*0640*/  ISETP.NE.AND P5, PT, R18, RZ, PT ;  /* 0x000000ff1200720c */ /* 0x000fe40003fa5270 */
[----:B------:R-:W-:Y:S02]  /*0650*/  FSETP.GEU.AND P6, PT, R11, R13, PT ;  /* 0x0000000d0b00720b */ /* 0x000fe40003fce000 */
[----:B------:R-:W-:Y:S02]  /*0660*/  P2R R18, PR, RZ, 0x20 ;  /* 0x00000020ff127803 */ /* 0x000fe40000000000 */
[----:B------:R-:W-:Y:S02]  /*0670*/  @!P4 SEL R13, R13, R11, !P6 ;  /* 0x0000000b0d0dc207 */ /* 0x000fe40007000000 */
[----:B------:R-:W-:-:S02]  /*0680*/  ISETP.NE.AND P5, PT, R17, RZ, PT ;  /* 0x000000ff1100720c */ /* 0x000fc40003fa5270 */
[----:B------:R-:W-:Y:S02]  /*0690*/  ISETP.NE.AND P4, PT, R16, RZ, PT ;  /* 0x000000ff1000720c */ /* 0x000fe40003f85270 */
[----:B------:R-:W-:Y:S01]  /*06a0*/  CS2R R16, SRZ ;  /* 0x0000000000107805 */ /* 0x000fe2000001ff00 */
[----:B------:R-:W-:-:S05]  /*06b0*/  IMAD.WIDE R6, R7, 0x4, R2 ;  /* 0x0000000407067825 */ /* 0x000fca00078e0202 */
[----:B------:R1:W2:Y:S01]  /*06c0*/  @P0 LDG.E.64 R16, desc[UR4][R6.64] ;  /* 0x0000000406100981 */ /* 0x0002a2000c1e1b00 */
[----:B------:R-:W-:-:S04]  /*06d0*/  SEL R11, RZ, 0x1, !P4 ;  /* 0x00000001ff0b7807 */ /* 0x000fc80006000000 */
[----:B------:R-:W-:Y:S02]  /*06e0*/  SEL R11, R11, 0x2, P3 ;  /* 0x000000020b0b7807 */ /* 0x000fe40001800000 */
[----:B-1----:R-:W-:Y:S02]  /*06f0*/  CS2R R6, SRZ ;  /* 0x0000000000067805 */ /* 0x002fe4000001ff00 */
[----:B--2---:R-:W-:Y:S02]  /*0700*/  SEL R4, R16, 0xff800000, P0 ;  /* 0xff80000010047807 */ /* 0x004fe40000000000 */
[----:B------:R-:W-:Y:S02]  /*0710*/  SEL R17, R17, 0xff800000, P0 ;  /* 0xff80000011117807 */ /* 0x000fe40000000000 */
[-C--:B------:R-:W-:Y:S02]  /*0720*/  FSETP.NAN.AND P0, PT, R4, R4.reuse, PT ;  /* 0x000000040400720b */ /* 0x080fe40003f08000 */
[----:B------:R-:W-:-:S11]  /*0730*/  FSETP.GEU.AND P4, PT, R13, R4, PT ;  /* 0x000000040d00720b */ /* 0x000fd60003f8e000 */
[----:B------:R-:W-:Y:S02]  /*0740*/  @!P0 SEL R4, R4, R13, !P4 ;  /* 0x0000000d04048207 */ /* 0x000fe40006000000 */
[----:B------:R-:W-:Y:S01]  /*0750*/  SEL R13, R11, 0x3, P2 ;  /* 0x000000030b0d7807 */ /* 0x000fe20001000000 */
[----:B------:R-:W-:Y:S01]  /*0760*/  VIADD R11, R5, 0x300 ;  /* 0x00000300050b7836 */ /* 0x000fe20000000000 */
[----:B------:R-:W-:-:S03]  /*0770*/  ISETP.NE.AND P0, PT, R10, RZ, PT ;  /* 0x000000ff0a00720c */ /* 0x000fc60003f05270 */
[----:B------:R-:W-:-:S05]  /*0780*/  IMAD.WIDE R10, R11, 0x4, R2 ;  /* 0x000000040b0a7825 */ /* 0x000fca00078e0202 */
[----:B------:R-:W2:Y:S01]  /*0790*/  @P1 LDG.E.64 R6, desc[UR4][R10.64] ;  /* 0x000000040a061981 */ /* 0x000ea2000c1e1b00 */
[----:B------:R-:W-:Y:S02]  /*07a0*/  SEL R8, RZ, 0x1, !P0 ;  /* 0x00000001ff087807 */ /* 0x000fe40004000000 */
[-C--:B------:R-:W-:Y:S02]  /*07b0*/  FSETP.NAN.AND P0, PT, R17, R17.reuse, PT ;  /* 0x000000111100720b */ /* 0x080fe40003f08000 */
[----:B------:R-:W-:-:S11]  /*07c0*/  FSETP.GEU.AND P3, PT, R15, R17, PT ;  /* 0x000000110f00720b */ /* 0x000fd60003f6e000 */
[----:B------:R-:W-:Y:S02]  /*07d0*/  @!P0 SEL R17, R17, R15, !P3 ;  /* 0x0000000f11118207 */ /* 0x000fe40005800000 */
[----:B------:R-:W-:-:S04]  /*07e0*/  ISETP.NE.AND P0, PT, R12, RZ, PT ;  /* 0x000000ff0c00720c */ /* 0x000fc80003f05270 */
[----:B------:R-:W-:Y:S02]  /*07f0*/  SEL R12, R8, 0x2, P0 ;  /* 0x00000002080c7807 */ /* 0x000fe40000000000 */
[----:B--2---:R-:W-:-:S04]  /*0800*/  SEL R8, R7, 0xff800000, P1 ;  /* 0xff80000007087807 */ /* 0x004fc80000800000 */
[-C--:B------:R-:W-:Y:S02]  /*0810*/  FSETP.NAN.AND P0, PT, R8, R8.reuse, PT ;  /* 0x000000080800720b */ /* 0x080fe40003f08000 */
[----:B------:R-:W-:Y:S02]  /*0820*/  SEL R7, R12, 0x3, P5 ;  /* 0x000000030c077807 */ /* 0x000fe40002800000 */
[----:B------:R-:W-:Y:S02]  /*0830*/  ISETP.NE.AND P5, PT, R18, RZ, PT ;  /* 0x000000ff1200720c */ /* 0x000fe40003fa5270 */
[----:B------:R-:W-:Y:S02]  /*0840*/  FSETP.GEU.AND P2, PT, R17, R8, PT ;  /* 0x000000081100720b */ /* 0x000fe40003f4e000 */
[----:B------:R-:W-:Y:S01]  /*0850*/  SEL R16, R13, 0x4, P5 ;  /* 0x000000040d107807 */ /* 0x000fe20002800000 */
[----:B------:R-:W-:-:S04]  /*0860*/  VIADD R13, R5, 0x330 ;  /* 0x00000330050d7836 */ /* 0x000fc80000000000 */
[----:B------:R-:W-:Y:S02]  /*0870*/  @!P0 SEL R8, R8, R17, !P2 ;  /* 0x0000001108088207 */ /* 0x000fe40005000000 */
[----:B------:R-:W-:Y:S02]  /*0880*/  ISETP.NE.AND P0, PT, R14, RZ, PT ;  /* 0x000000ff0e00720c */ /* 0x000fe40003f05270 */
[----:B------:R-:W-:Y:S01]  /*0890*/  CS2R R14, SRZ ;  /* 0x00000000000e7805 */ /* 0x000fe2000001ff00 */
[----:B------:R-:W-:Y:S01]  /*08a0*/  IMAD.WIDE R12, R13, 0x4, R2 ;  /* 0x000000040d0c7825 */ /* 0x000fe200078e0202 */
[----:B------:R-:W-:Y:S01]  /*08b0*/  ISETP.NE.AND P5, PT, R9, RZ, PT ;  /* 0x000000ff0900720c */ /* 0x000fe20003fa5270 */
[----:B------:R-:W1:Y:S03]  /*08c0*/  LDC.64 R2, c[0x0][0x218] ;  /* 0x00008600ff027b82 */ /* 0x000e660000000a00 */
[----:B------:R-:W2:Y:S01]  /*08d0*/  @P1 LDG.E.64 R14, desc[UR4][R12.64] ;  /* 0x000000040c0e1981 */ /* 0x000ea2000c1e1b00 */
[----:B------:R-:W-:-:S02]  /*08e0*/  SEL R9, R6, 0xff800000, P1 ;  /* 0xff80000006097807 */ /* 0x000fc40000800000 */
[----:B------:R-:W-:Y:S02]  /*08f0*/  SEL R7, R7, 0x4, P0 ;  /* 0x0000000407077807 */ /* 0x000fe40000000000 */
[-C--:B------:R-:W-:Y:S02]  /*0900*/  FSETP.NAN.AND P0, PT, R9, R9.reuse, PT ;  /* 0x000000090900720b */ /* 0x080fe40003f08000 */
[----:B------:R-:W-:Y:S02]  /*0910*/  SEL R16, R16, 0x5, P6 ;  /* 0x0000000510107807 */ /* 0x000fe40003000000 */
[----:B------:R-:W-:Y:S02]  /*0920*/  FSETP.GEU.AND P6, PT, R4, R9, PT ;  /* 0x000000090400720b */ /* 0x000fe40003fce000 */
[----:B------:R-:W-:Y:S02]  /*0930*/  SEL R7, R7, 0x5, P5 ;  /* 0x0000000507077807 */ /* 0x000fe40002800000 */
[----:B------:R-:W-:-:S05]  /*0940*/  SEL R16, R16, 0x6, P4 ;  /* 0x0000000610107807 */ /* 0x000fca0002000000 */
[----:B------:R-:W-:Y:S02]  /*0950*/  @!P0 SEL R9, R9, R4, !P6 ;  /* 0x0000000409098207 */ /* 0x000fe40007000000 */
[----:B------:R-:W-:Y:S02]  /*0960*/  SEL R7, R7, 0x6, P3 ;  /* 0x0000000607077807 */ /* 0x000fe40001800000 */
[----:B------:R-:W-:Y:S02]  /*0970*/  SEL R16, R16, 0x7, P6 ;  /* 0x0000000710107807 */ /* 0x000fe40003000000 */
[----:B------:R-:W-:Y:S02]  /*0980*/  SEL R7, R7, 0x7, P2 ;  /* 0x0000000707077807 */ /* 0x000fe40001000000 */
[----:B------:R-:W-:Y:S01]  /*0990*/  IADD3 R6, P4, R0, UR6, RZ ;  /* 0x0000000600067c10 */ /* 0x000fe2000ff9e0ff */
[----:B-1----:R-:W-:Y:S01]  /*09a0*/  IMAD.WIDE R2, R0, 0x4, R2 ;  /* 0x0000000400027825 */ /* 0x002fe200078e0202 */
[----:B--2---:R-:W-:-:S02]  /*09b0*/  SEL R5, R15, 0xff800000, P1 ;  /* 0xff8000000f057807 */ /* 0x004fc40000800000 */
[----:B------:R-:W-:Y:S02]  /*09c0*/  SEL R4, R14, 0xff800000, P1 ;  /* 0xff8000000e047807 */ /* 0x000fe40000800000 */
[-C--:B------:R-:W-:Y:S02]  /*09d0*/  FSETP.NAN.AND P1, PT, R5, R5.reuse, PT ;  /* 0x000000050500720b */ /* 0x080fe40003f28000 */
[-C--:B------:R-:W-:Y:S02]  /*09e0*/  FSETP.NAN.AND P0, PT, R4, R4.reuse, PT ;  /* 0x000000040400720b */ /* 0x080fe40003f08000 */
[----:B------:R-:W-:Y:S02]  /*09f0*/  FSETP.GEU.AND P3, PT, R9, R4, PT ;  /* 0x000000040900720b */ /* 0x000fe40003f6e000 */
[----:B------:R-:W-:Y:S02]  /*0a00*/  FSETP.GEU.AND P2, PT, R8, R5, PT ;  /* 0x000000050800720b */ /* 0x000fe40003f4e000 */
[----:B------:R-:W-:-:S02]  /*0a10*/  SEL R16, R16, 0x8, P3 ;  /* 0x0000000810107807 */ /* 0x000fc40001800000 */
[----:B------:R-:W-:Y:S02]  /*0a20*/  SEL R10, R7, 0x8, P2 ;  /* 0x00000008070a7807 */ /* 0x000fe40001000000 */
[----:B------:R-:W-:Y:S02]  /*0a30*/  LOP3.LUT R11, R16, 0xff, RZ, 0xc0, !PT ;  /* 0x000000ff100b7812 */ /* 0x000fe400078ec0ff */
[----:B------:R-:W-:Y:S02]  /*0a40*/  @!P1 SEL R5, R5, R8, !P2 ;  /* 0x0000000805059207 */ /* 0x000fe40005000000 */
[----:B------:R-:W-:Y:S01]  /*0a50*/  @!P0 SEL R4, R4, R9, !P3 ;  /* 0x0000000904048207 */ /* 0x000fe20005800000 */
[----:B------:R-:W-:Y:S01]  /*0a60*/  IMAD R11, R10, 0x100, R11 ;  /* 0x000001000a0b7824 */ /* 0x000fe200078e020b */
[----:B------:R-:W-:-:S03]  /*0a70*/  LEA.HI.X.SX32 R7, R0, UR7, 0x1, P4 ;  /* 0x0000000700077c11 */ /* 0x000fc6000a0f0eff */
[----:B------:R-:W-:Y:S04]  /*0a80*/  STG.E.64 desc[UR4][R2.64], R4 ;  /* 0x0000000402007986 */ /* 0x000fe8000c101b04 */
[----:B------:R-:W-:Y:S01]  /*0a90*/  STG.E.U16 desc[UR4][R6.64], R11 ;  /* 0x0000000b06007986 */ /* 0x000fe2000c101504 */
[----:B------:R-:W-:Y:S05]  /*0aa0*/  EXIT ;  /* 0x000000000000794d */ /* 0x000fea0003800000 */
.L_x_0:
[----:B------:R-:W-:-:S00]  /*0ab0*/  BRA `(.L_x_0) ;  /* 0xfffffffc00fc7947 */ /* 0x000fc0000383ffff */
[----:B------:R-:W-:-:S00]  /*0ac0*/  NOP ;  /* 0x0000000000007918 */ /* 0x000fc00000000000 */
        /* <DEDUP_REMOVED lines=11> */
.L_x_1:


//--------------------- .nv.constant0.triton_poi_fused_max_pool2d_with_indices_6 --------------------------
	.section	.nv.constant0.triton_poi_fused_max_pool2d_with_indices_6,"a",@progbits
	.sectionflags	@""
	.align	4
.nv.constant0.triton_poi_fused_max_pool2d_with_indices_6:
	.zero		556
